	.headerflags	@"EF_CUDA_TEXMODE_UNIFIED EF_CUDA_64BIT_ADDRESS EF_CUDA_ACCELERATORS EF_CUDA_SM90 EF_CUDA_VIRTUAL_SM(EF_CUDA_SM90)"
	.elftype	@"ET_EXEC"


//--------------------- .nv.info                  --------------------------
	.section	.nv.info,"",@"SHT_CUDA_INFO"
	.align	4


	//----- nvinfo : EIATTR_REGCOUNT
	.align		4
        /*0000*/ 	.byte	0x04, 0x2f
        /*0002*/ 	.short	(.L_1 - .L_0)
	.align		4
.L_0:
        /*0004*/ 	.word	index@(triton_poi_fused_convolution_leaky_relu_pixel_shuffle_10)
        /*0008*/ 	.word	0x00000028


	//----- nvinfo : EIATTR_MIN_STACK_SIZE
	.align		4
.L_1:
        /*000c*/ 	.byte	0x04, 0x12
        /*000e*/ 	.short	(.L_3 - .L_2)
	.align		4
.L_2:
        /*0010*/ 	.word	index@(triton_poi_fused_convolution_leaky_relu_pixel_shuffle_10)
        /*0014*/ 	.word	0x00000000


	//----- nvinfo : EIATTR_FRAME_SIZE
	.align		4
.L_3:
        /*0018*/ 	.byte	0x04, 0x11
        /*001a*/ 	.short	(.L_5 - .L_4)
	.align		4
.L_4:
        /*001c*/ 	.word	index@(triton_poi_fused_convolution_leaky_relu_pixel_shuffle_10)
        /*0020*/ 	.word	0x00000000


	//----- nvinfo : EIATTR_MIN_STACK_SIZE
	.align		4
.L_5:
        /*0024*/ 	.byte	0x04, 0x12
        /*0026*/ 	.short	(.L_7 - .L_6)
	.align		4
.L_6:
        /*0028*/ 	.word	index@(triton_poi_fused_convolution_leaky_relu_pixel_shuffle_10)
        /*002c*/ 	.word	0x00000000
.L_7:


//--------------------- .nv.info.triton_poi_fused_convolution_leaky_relu_pixel_shuffle_10 --------------------------
	.section	.nv.info.triton_poi_fused_convolution_leaky_relu_pixel_shuffle_10,"",@"SHT_CUDA_INFO"
	.sectionflags	@""
	.align	4


	//----- nvinfo : EIATTR_CUDA_API_VERSION
	.align		4
        /*0000*/ 	.byte	0x04, 0x37
        /*0002*/ 	.short	(.L_9 - .L_8)
.L_8:
        /*0004*/ 	.word	0x0000007c


	//----- nvinfo : EIATTR_KPARAM_INFO
	.align		4
.L_9:
        /*0008*/ 	.byte	0x04, 0x17
        /*000a*/ 	.short	(.L_11 - .L_10)
.L_10:
        /*000c*/ 	.word	0x00000000
        /*0010*/ 	.short	0x0005
        /*0012*/ 	.short	0x0024
        /*0014*/ 	.byte	0x00, 0xf0, 0x11, 0x00


	//----- nvinfo : EIATTR_KPARAM_INFO
	.align		4
.L_11:
        /*0018*/ 	.byte	0x04, 0x17
        /*001a*/ 	.short	(.L_13 - .L_12)
.L_12:
        /*001c*/ 	.word	0x00000000
        /*0020*/ 	.short	0x0004
        /*0022*/ 	.short	0x0020
        /*0024*/ 	.byte	0x00, 0xf0, 0x11, 0x00


	//----- nvinfo : EIATTR_KPARAM_INFO
	.align		4
.L_13:
        /*0028*/ 	.byte	0x04, 0x17
        /*002a*/ 	.short	(.L_15 - .L_14)
.L_14:
        /*002c*/ 	.word	0x00000000
        /*0030*/ 	.short	0x0003
        /*0032*/ 	.short	0x0018
        /*0034*/ 	.byte	0x00, 0xf4, 0x21, 0x00


	//----- nvinfo : EIATTR_KPARAM_INFO
	.align		4
.L_15:
        /*0038*/ 	.byte	0x04, 0x17
        /*003a*/ 	.short	(.L_17 - .L_16)
.L_16:
        /*003c*/ 	.word	0x00000000
        /*0040*/ 	.short	0x0002
        /*0042*/ 	.short	0x0010
        /*0044*/ 	.byte	0x00, 0xf4, 0x21, 0x00


	//----- nvinfo : EIATTR_KPARAM_INFO
	.align		4
.L_17:
        /*0048*/ 	.byte	0x04, 0x17
        /*004a*/ 	.short	(.L_19 - .L_18)
.L_18:
        /*004c*/ 	.word	0x00000000
        /*0050*/ 	.short	0x0001
        /*0052*/ 	.short	0x0008
        /*0054*/ 	.byte	0x00, 0xf4, 0x21, 0x00


	//----- nvinfo : EIATTR_KPARAM_INFO
	.align		4
.L_19:
        /*0058*/ 	.byte	0x04, 0x17
        /*005a*/ 	.short	(.L_21 - .L_20)
.L_20:
        /*005c*/ 	.word	0x00000000
        /*0060*/ 	.short	0x0000
        /*0062*/ 	.short	0x0000
        /*0064*/ 	.byte	0x00, 0xf4, 0x21, 0x00


	//----- nvinfo : EIATTR_SPARSE_MMA_MASK
	.align		4
.L_21:
        /*0068*/ 	.byte	0x03, 0x50
        /*006a*/ 	.short	0x0000


	//----- nvinfo : EIATTR_MAXREG_COUNT
	.align		4
        /*006c*/ 	.byte	0x03, 0x1b
        /*006e*/ 	.short	0x00ff


	//----- nvinfo : EIATTR_EXIT_INSTR_OFFSETS
	.align		4
        /*0070*/ 	.byte	0x04, 0x1c
        /*0072*/ 	.short	(.L_23 - .L_22)


	//   ....[0]....
.L_22:
        /*0074*/ 	.word	0x000013f0


	//   ....[1]....
        /*0078*/ 	.word	0x00001470


	//----- nvinfo : EIATTR_REQNTID
	.align		4
.L_23:
        /*007c*/ 	.byte	0x04, 0x10
        /*007e*/ 	.short	(.L_25 - .L_24)
.L_24:
        /*0080*/ 	.word	0x00000100
        /*0084*/ 	.word	0x00000001
        /*0088*/ 	.word	0x00000001


	//----- nvinfo : EIATTR_CBANK_PARAM_SIZE
	.align		4
.L_25:
        /*008c*/ 	.byte	0x03, 0x19
        /*008e*/ 	.short	0x0028


	//----- nvinfo : EIATTR_PARAM_CBANK
	.align		4
        /*0090*/ 	.byte	0x04, 0x0a
        /*0092*/ 	.short	(.L_27 - .L_26)
	.align		4
.L_26:
        /*0094*/ 	.word	index@(.nv.constant0.triton_poi_fused_convolution_leaky_relu_pixel_shuffle_10)
        /*0098*/ 	.short	0x0210
        /*009a*/ 	.short	0x0028


	//----- nvinfo : EIATTR_SW_WAR
	.align		4
.L_27:
        /*009c*/ 	.byte	0x04, 0x36
        /*009e*/ 	.short	(.L_29 - .L_28)
.L_28:
        /*00a0*/ 	.word	0x00000008
.L_29:


//--------------------- .nv.callgraph             --------------------------
	.section	.nv.callgraph,"",@"SHT_CUDA_CALLGRAPH"
	.align	4
	.sectionentsize	8
	.align		4
        /*0000*/ 	.word	0x00000000
	.align		4
        /*0004*/ 	.word	0xffffffff
	.align		4
        /*0008*/ 	.word	0x00000000
	.align		4
        /*000c*/ 	.word	0xfffffffe
	.align		4
        /*0010*/ 	.word	0x00000000
	.align		4
        /*0014*/ 	.word	0xfffffffd
	.align		4
        /*0018*/ 	.word	0x00000000
	.align		4
        /*001c*/ 	.word	0xfffffffc


//--------------------- .text.triton_poi_fused_convolution_leaky_relu_pixel_shuffle_10 --------------------------
	.section	.text.triton_poi_fused_convolution_leaky_relu_pixel_shuffle_10,"ax",@progbits
	.sectionflags	@"SHF_BARRIERS=1"
	.align	128
        .global         triton_poi_fused_convolution_leaky_relu_pixel_shuffle_10
        .type           triton_poi_fused_convolution_leaky_relu_pixel_shuffle_10,@function
        .size           triton_poi_fused_convolution_leaky_relu_pixel_shuffle_10,(.L_x_1 - triton_poi_fused_convolution_leaky_relu_pixel_shuffle_10)
        .other          triton_poi_fused_convolution_leaky_relu_pixel_shuffle_10,@"STO_CUDA_ENTRY STV_DEFAULT"
triton_poi_fused_convolution_leaky_relu_pixel_shuffle_10:
.text.triton_poi_fused_convolution_leaky_relu_pixel_shuffle_10:
[----:B------:R-:W0:Y:S01]  /*0000*/  LDC R1, c[0x0][0x28] ;  /* 0x00000a00ff017b82 */ /* 0x000e220000000800 */
[----:B------:R-:W1:Y:S07]  /*0010*/  S2R R22, SR_TID.X ;  /* 0x0000000000167919 */ /* 0x000e6e0000002100 */
[----:B------:R-:W2:Y:S01]  /*0020*/  LDC.64 R2, c[0x0][0x210] ;  /* 0x00008400ff027b82 */ /* 0x000ea20000000a00 */
[----:B------:R-:W-:Y:S01]  /*0030*/  CS2R R10, SRZ ;  /* 0x00000000000a7805 */ /* 0x000fe2000001ff00 */
[----:B------:R-:W-:Y:S01]  /*0040*/  ULDC.64 UR6, c[0x0][0x208] ;  /* 0x0000820000067ab9 */ /* 0x000fe20000000a00 */
[----:B------:R-:W3:Y:S01]  /*0050*/  S2R R25, SR_CTAID.Y ;  /* 0x0000000000197919 */ /* 0x000ee20000002600 */
[----:B------:R-:W4:Y:S04]  /*0060*/  S2R R29, SR_CTAID.X ;  /* 0x00000000001d7919 */ /* 0x000f280000002500 */
[----:B------:R-:W5:Y:S01]  /*0070*/  LDC.64 R4, c[0x0][0x218] ;  /* 0x00008600ff047b82 */ /* 0x000f620000000a00 */
[----:B------:R-:W-:-:S02]  /*0080*/  CS2R R14, SRZ ;  /* 0x00000000000e7805 */ /* 0x000fc4000001ff00 */
[----:B------:R-:W-:Y:S02]  /*0090*/  CS2R R16, SRZ ;  /* 0x0000000000107805 */ /* 0x000fe4000001ff00 */
[----:B------:R-:W-:-:S03]  /*00a0*/  CS2R R18, SRZ ;  /* 0x0000000000127805 */ /* 0x000fc6000001ff00 */
[----:B------:R-:W2:Y:S01]  /*00b0*/  S2UR UR5, SR_CgaCtaId ;  /* 0x00000000000579c3 */ /* 0x000ea20000008800 */
[----:B------:R-:W-:Y:S01]  /*00c0*/  UMOV UR4, 0x400 ;  /* 0x0000040000047882 */ /* 0x000fe20000000000 */
[----:B------:R-:W-:Y:S01]  /*00d0*/  ULDC.64 UR8, c[0x0][0x220] ;  /* 0x0000880000087ab9 */ /* 0x000fe20000000a00 */
[----:B-1----:R-:W-:Y:S01]  /*00e0*/  SHF.R.U32.HI R21, RZ, 0x2, R22 ;  /* 0x00000002ff157819 */ /* 0x002fe20000011616 */
[----:B------:R-:W-:Y:S02]  /*00f0*/  IMAD.SHL.U32 R7, R22, 0x10, RZ ;  /* 0x0000001016077824 */ /* 0x000fe400078e00ff */
[----:B---3--:R-:W-:Y:S01]  /*0100*/  IMAD.SHL.U32 R24, R25, 0x40, RZ ;  /* 0x0000004019187824 */ /* 0x008fe200078e00ff */
[----:B------:R-:W-:Y:S02]  /*0110*/  SHF.R.S32.HI R23, RZ, 0x19, R25 ;  /* 0x00000019ff177819 */ /* 0x000fe40000011419 */
[----:B------:R-:W-:Y:S01]  /*0120*/  SGXT.U32 R21, R21, 0x6 ;  /* 0x000000061515781a */ /* 0x000fe20000000000 */
[----:B----4-:R-:W-:Y:S01]  /*0130*/  IMAD.SHL.U32 R6, R29, 0x40, RZ ;  /* 0x000000401d067824 */ /* 0x010fe200078e00ff */
[----:B------:R-:W-:-:S02]  /*0140*/  SGXT R23, R23, 0x1 ;  /* 0x000000011717781a */ /* 0x000fc40000000200 */
[----:B------:R-:W-:Y:S02]  /*0150*/  LOP3.LUT R0, R24, R21, RZ, 0xfc, !PT ;  /* 0x0000001518007212 */ /* 0x000fe400078efcff */
[----:B------:R-:W-:Y:S02]  /*0160*/  LOP3.LUT R7, R6, 0x30, R7, 0xf8, !PT ;  /* 0x0000003006077812 */ /* 0x000fe400078ef807 */
[----:B------:R-:W-:Y:S02]  /*0170*/  LEA.HI R8, R23, R0, RZ, 0x8 ;  /* 0x0000000017087211 */ /* 0x000fe400078f40ff */
[----:B------:R-:W-:Y:S01]  /*0180*/  ISETP.GE.AND P3, PT, R7, 0x40, PT ;  /* 0x000000400700780c */ /* 0x000fe20003f66270 */
[----:B------:R-:W-:Y:S01]  /*0190*/  IMAD R20, R0, 0x40, R7 ;  /* 0x0000004000147824 */ /* 0x000fe200078e0207 */
[----:B------:R-:W-:-:S03]  /*01a0*/  LOP3.LUT R9, R8, 0xffffff00, RZ, 0xc0, !PT ;  /* 0xffffff0008097812 */ /* 0x000fc600078ec0ff */
[----:B--2---:R-:W-:-:S04]  /*01b0*/  IMAD.WIDE R6, R20, 0x4, R2 ;  /* 0x0000000414067825 */ /* 0x004fc800078e0202 */
[----:B------:R-:W-:Y:S01]  /*01c0*/  IMAD.IADD R13, R0, 0x1, -R9 ;  /* 0x00000001000d7824 */ /* 0x000fe200078e0a09 */
[----:B------:R-:W-:Y:S01]  /*01d0*/  CS2R R8, SRZ ;  /* 0x0000000000087805 */ /* 0x000fe2000001ff00 */
[----:B------:R-:W-:Y:S02]  /*01e0*/  VIADD R27, R20, 0x4 ;  /* 0x00000004141b7836 */ /* 0x000fe40000000000 */
[----:B-----5:R-:W-:-:S03]  /*01f0*/  IMAD.WIDE R4, R13, 0x4, R4 ;  /* 0x000000040d047825 */ /* 0x020fc600078e0204 */
[----:B------:R-:W2:Y:S04]  /*0200*/  @!P3 LDG.E.EL.128 R8, desc[UR6][R6.64] ;  /* 0x000000060608b981 */ /* 0x000ea8000c2e1d00 */
[----:B------:R1:W2:Y:S01]  /*0210*/  LDG.E.EL R0, desc[UR6][R4.64] ;  /* 0x0000000604007981 */ /* 0x0002a2000c2e1900 */
[----:B------:R-:W-:Y:S01]  /*0220*/  VIADD R31, R20, 0x8 ;  /* 0x00000008141f7836 */ /* 0x000fe20000000000 */
[----:B------:R-:W-:Y:S01]  /*0230*/  CS2R R12, SRZ ;  /* 0x00000000000c7805 */ /* 0x000fe2000001ff00 */
[----:B------:R-:W-:-:S04]  /*0240*/  IMAD.WIDE R26, R27, 0x4, R2 ;  /* 0x000000041b1a7825 */ /* 0x000fc800078e0202 */
[--C-:B------:R-:W-:Y:S01]  /*0250*/  IMAD.WIDE R30, R31, 0x4, R2.reuse ;  /* 0x000000041f1e7825 */ /* 0x100fe200078e0202 */
[----:B------:R3:W4:Y:S04]  /*0260*/  @!P3 LDG.E.EL.128 R12, desc[UR6][R26.64] ;  /* 0x000000061a0cb981 */ /* 0x000728000c2e1d00 */
[----:B------:R-:W5:Y:S01]  /*0270*/  @!P3 LDG.E.EL.128 R16, desc[UR6][R30.64] ;  /* 0x000000061e10b981 */ /* 0x000f62000c2e1d00 */
[----:B------:R-:W-:Y:S01]  /*0280*/  VIADD R33, R20, 0xc ;  /* 0x0000000c14217836 */ /* 0x000fe20000000000 */
[----:B-1----:R-:W-:Y:S02]  /*0290*/  CS2R R4, SRZ ;  /* 0x0000000000047805 */ /* 0x002fe4000001ff00 */
[----:B------:R-:W-:Y:S01]  /*02a0*/  CS2R R6, SRZ ;  /* 0x0000000000067805 */ /* 0x000fe2000001ff00 */
[----:B------:R-:W-:-:S05]  /*02b0*/  IMAD.WIDE R32, R33, 0x4, R2 ;  /* 0x0000000421207825 */ /* 0x000fca00078e0202 */
[----:B------:R4:W5:Y:S01]  /*02c0*/  @!P3 LDG.E.EL.128 R4, desc[UR6][R32.64] ;  /* 0x000000062004b981 */ /* 0x000962000c2e1d00 */
[C---:B------:R-:W-:Y:S01]  /*02d0*/  IMAD.SHL.U32 R2, R22.reuse, 0x2, RZ ;  /* 0x0000000216027824 */ /* 0x040fe200078e00ff */
[----:B---3--:R-:W-:Y:S01]  /*02e0*/  SHF.R.U32.HI R26, RZ, 0x19, R25 ;  /* 0x00000019ff1a7819 */ /* 0x008fe20000011619 */
[----:B------:R-:W-:Y:S01]  /*02f0*/  IMAD.SHL.U32 R35, R22, 0x400, RZ ;  /* 0x0000040016237824 */ /* 0x000fe200078e00ff */
[----:B------:R-:W-:Y:S01]  /*0300*/  SHF.R.U32.HI R25, RZ, 0x5, R22 ;  /* 0x00000005ff197819 */ /* 0x000fe20000011616 */
[----:B0-----:R-:W-:Y:S01]  /*0310*/  UPRMT UR4, UR5, 0x654, UR4 ;  /* 0x0000065405047896 */ /* 0x001fe20008000004 */
[----:B------:R-:W-:Y:S02]  /*0320*/  LOP3.LUT R24, R24, 0x3e, R2, 0xf8, !PT ;  /* 0x0000003e18187812 */ /* 0x000fe400078ef802 */
[----:B------:R-:W-:Y:S02]  /*0330*/  SGXT.U32 R26, R26, 0x1 ;  /* 0x000000011a1a781a */ /* 0x000fe40000000000 */
[----:B------:R-:W-:-:S02]  /*0340*/  SHF.R.S32.HI R3, RZ, 0x1, R24 ;  /* 0x00000001ff037819 */ /* 0x000fc40000011418 */
[----:B------:R-:W-:-:S03]  /*0350*/  LEA.HI R23, R23, R24, RZ, 0x2 ;  /* 0x0000001817177211 */ /* 0x000fc600078f10ff */
[----:B------:R-:W-:Y:S02]  /*0360*/  IMAD.IADD R26, R3, 0x1, R26 ;  /* 0x00000001031a7824 */ /* 0x000fe400078e021a */
[----:B------:R-:W-:-:S03]  /*0370*/  IMAD.SHL.U32 R24, R23, 0x40, RZ ;  /* 0x0000004017187824 */ /* 0x000fc600078e00ff */
[----:B------:R-:W-:Y:S02]  /*0380*/  LOP3.LUT R26, R26, 0xffffffe, RZ, 0xc0, !PT ;  /* 0x0ffffffe1a1a7812 */ /* 0x000fe400078ec0ff */
[----:B------:R-:W-:-:S03]  /*0390*/  LOP3.LUT R24, R24, 0xffffff00, RZ, 0xc0, !PT ;  /* 0xffffff0018187812 */ /* 0x000fc600078ec0ff */
[----:B------:R-:W-:Y:S01]  /*03a0*/  IMAD.IADD R23, R3, 0x1, -R26 ;  /* 0x0000000103177824 */ /* 0x000fe200078e0a1a */
[----:B------:R-:W-:Y:S01]  /*03b0*/  SGXT.U32 R26, R25, 0x3 ;  /* 0x00000003191a781a */ /* 0x000fe20000000000 */
[----:B------:R-:W-:Y:S02]  /*03c0*/  IMAD.SHL.U32 R3, R29, 0x40, RZ ;  /* 0x000000401d037824 */ /* 0x000fe400078e00ff */
[----:B------:R-:W-:-:S03]  /*03d0*/  IMAD R23, R23, 0x10, R24 ;  /* 0x0000001017177824 */ /* 0x000fc600078e0218 */
[----:B------:R-:W-:Y:S02]  /*03e0*/  LOP3.LUT R3, R3, R26, RZ, 0xfc, !PT ;  /* 0x0000001a03037212 */ /* 0x000fe400078efcff */
[C---:B--2---:R-:W-:Y:S01]  /*03f0*/  FSETP.GT.AND P5, PT, R0.reuse, -R8, PT ;  /* 0x800000080000720b */ /* 0x044fe20003fa4000 */
[C---:B------:R-:W-:Y:S01]  /*0400*/  FADD R8, R0.reuse, R8 ;  /* 0x0000000800087221 */ /* 0x040fe20000000000 */
[C---:B------:R-:W-:Y:S01]  /*0410*/  FSETP.GT.AND P0, PT, R0.reuse, -R9, PT ;  /* 0x800000090000720b */ /* 0x040fe20003f04000 */
[C---:B------:R-:W-:Y:S01]  /*0420*/  FADD R9, R0.reuse, R9 ;  /* 0x0000000900097221 */ /* 0x040fe20000000000 */
[C---:B------:R-:W-:Y:S01]  /*0430*/  FSETP.GT.AND P1, PT, R0.reuse, -R10, PT ;  /* 0x8000000a0000720b */ /* 0x040fe20003f24000 */
[C---:B------:R-:W-:Y:S01]  /*0440*/  FADD R24, R0.reuse, R10 ;  /* 0x0000000a00187221 */ /* 0x040fe20000000000 */
[C---:B------:R-:W-:Y:S01]  /*0450*/  FSETP.GT.AND P2, PT, R0.reuse, -R11, PT ;  /* 0x8000000b0000720b */ /* 0x040fe20003f44000 */
[C---:B------:R-:W-:Y:S01]  /*0460*/  FADD R27, R0.reuse, R11 ;  /* 0x0000000b001b7221 */ /* 0x040fe20000000000 */
[----:B------:R-:W-:Y:S01]  /*0470*/  SEL R10, RZ, 0x1, !P5 ;  /* 0x00000001ff0a7807 */ /* 0x000fe20006800000 */
[C---:B----4-:R-:W-:Y:S01]  /*0480*/  FADD R32, R0.reuse, R15 ;  /* 0x0000000f00207221 */ /* 0x050fe20000000000 */
[----:B------:R-:W-:Y:S01]  /*0490*/  SEL R25, RZ, 0x1, !P0 ;  /* 0x00000001ff197807 */ /* 0x000fe20004000000 */
[----:B------:R-:W-:Y:S01]  /*04a0*/  FADD R30, R0, R13 ;  /* 0x0000000d001e7221 */ /* 0x000fe20000000000 */
[----:B------:R-:W-:Y:S01]  /*04b0*/  SEL R31, RZ, 0x1, !P1 ;  /* 0x00000001ff1f7807 */ /* 0x000fe20004800000 */
[----:B------:R-:W-:Y:S01]  /*04c0*/  @!P5 FMUL R8, R8, 0.0099999997764825820923 ;  /* 0x3c23d70a0808d820 */ /* 0x000fe20000400000 */
[----:B------:R-:W-:Y:S01]  /*04d0*/  SEL R26, RZ, 0x1, !P2 ;  /* 0x00000001ff1a7807 */ /* 0x000fe20005000000 */
[----:B------:R-:W-:Y:S01]  /*04e0*/  @!P0 FMUL R9, R9, 0.0099999997764825820923 ;  /* 0x3c23d70a09098820 */ /* 0x000fe20000400000 */
[----:B------:R-:W-:Y:S01]  /*04f0*/  FSETP.GT.AND P5, PT, R0, -R14, PT ;  /* 0x8000000e0000720b */ /* 0x000fe20003fa4000 */
[----:B------:R-:W-:Y:S01]  /*0500*/  @!P1 FMUL R24, R24, 0.0099999997764825820923 ;  /* 0x3c23d70a18189820 */ /* 0x000fe20000400000 */
[C---:B------:R-:W-:Y:S01]  /*0510*/  FSETP.GT.AND P0, PT, R0.reuse, -R15, PT ;  /* 0x8000000f0000720b */ /* 0x040fe20003f04000 */
[----:B------:R-:W-:Y:S01]  /*0520*/  @!P2 FMUL R27, R27, 0.0099999997764825820923 ;  /* 0x3c23d70a1b1ba820 */ /* 0x000fe20000400000 */
[----:B-----5:R-:W-:-:S02]  /*0530*/  FSETP.GT.AND P1, PT, R0, -R16, PT ;  /* 0x800000100000720b */ /* 0x020fc40003f24000 */
[C---:B------:R-:W-:Y:S02]  /*0540*/  FSETP.GT.AND P2, PT, R0.reuse, -R17, PT ;  /* 0x800000110000720b */ /* 0x040fe40003f44000 */
[C---:B------:R-:W-:Y:S02]  /*0550*/  FSETP.GT.AND P4, PT, R0.reuse, -R12, PT ;  /* 0x8000000c0000720b */ /* 0x040fe40003f84000 */
[----:B------:R-:W-:Y:S02]  /*0560*/  FSETP.GT.AND P6, PT, R0, -R13, PT ;  /* 0x8000000d0000720b */ /* 0x000fe40003fc4000 */
[----:B------:R-:W-:Y:S02]  /*0570*/  PRMT R25, R10, 0x3340, R25 ;  /* 0x000033400a197816 */ /* 0x000fe40000000019 */
[----:B------:R-:W-:Y:S01]  /*0580*/  PRMT R26, R31, 0x3340, R26 ;  /* 0x000033401f1a7816 */ /* 0x000fe2000000001a */
[----:B------:R-:W-:Y:S01]  /*0590*/  @!P0 FMUL R32, R32, 0.0099999997764825820923 ;  /* 0x3c23d70a20208820 */ /* 0x000fe20000400000 */
[----:B------:R-:W-:-:S02]  /*05a0*/  SEL R31, RZ, 0x1, !P1 ;  /* 0x00000001ff1f7807 */ /* 0x000fc40004800000 */
[----:B------:R-:W-:Y:S02]  /*05b0*/  SEL R10, RZ, 0x1, !P2 ;  /* 0x00000001ff0a7807 */ /* 0x000fe40005000000 */
[----:B------:R-:W-:Y:S02]  /*05c0*/  SEL R33, RZ, 0x1, !P4 ;  /* 0x00000001ff217807 */ /* 0x000fe40006000000 */
[----:B------:R-:W-:Y:S01]  /*05d0*/  SEL R28, RZ, 0x1, !P6 ;  /* 0x00000001ff1c7807 */ /* 0x000fe20007000000 */
[----:B------:R-:W-:Y:S01]  /*05e0*/  @!P6 FMUL R30, R30, 0.0099999997764825820923 ;  /* 0x3c23d70a1e1ee820 */ /* 0x000fe20000400000 */
[----:B------:R-:W-:Y:S01]  /*05f0*/  PRMT R10, R31, 0x3340, R10 ;  /* 0x000033401f0a7816 */ /* 0x000fe2000000000a */
[C---:B------:R-:W-:Y:S01]  /*0600*/  FADD R31, R0.reuse, R14 ;  /* 0x0000000e001f7221 */ /* 0x040fe20000000000 */
[----:B------:R-:W-:Y:S01]  /*0610*/  PRMT R11, R33, 0x3340, R28 ;  /* 0x00003340210b7816 */ /* 0x000fe2000000001c */
[----:B------:R-:W-:Y:S01]  /*0620*/  FADD R28, R0, R12 ;  /* 0x0000000c001c7221 */ /* 0x000fe20000000000 */
[----:B------:R-:W-:Y:S01]  /*0630*/  SEL R13, RZ, 0x1, !P5 ;  /* 0x00000001ff0d7807 */ /* 0x000fe20006800000 */
[----:B------:R-:W-:Y:S01]  /*0640*/  @!P5 FMUL R31, R31, 0.0099999997764825820923 ;  /* 0x3c23d70a1f1fd820 */ /* 0x000fe20000400000 */
[----:B------:R-:W-:Y:S01]  /*0650*/  SEL R12, RZ, 0x1, !P0 ;  /* 0x00000001ff0c7807 */ /* 0x000fe20004000000 */
[----:B------:R-:W-:Y:S01]  /*0660*/  @!P4 FMUL R28, R28, 0.0099999997764825820923 ;  /* 0x3c23d70a1c1cc820 */ /* 0x000fe20000400000 */
[C---:B------:R-:W-:Y:S01]  /*0670*/  FSETP.GT.AND P5, PT, R0.reuse, -R7, PT ;  /* 0x800000070000720b */ /* 0x040fe20003fa4000 */
[C---:B------:R-:W-:Y:S01]  /*0680*/  FADD R33, R0.reuse, R16 ;  /* 0x0000001000217221 */ /* 0x040fe20000000000 */
[----:B------:R-:W-:-:S02]  /*0690*/  FSETP.GT.AND P0, PT, R0, -R6, PT ;  /* 0x800000060000720b */ /* 0x000fc40003f04000 */
[----:B------:R-:W-:Y:S01]  /*06a0*/  SHF.R.S32.HI R14, RZ, 0x19, R29 ;  /* 0x00000019ff0e7819 */ /* 0x000fe2000001141d */
[C---:B------:R-:W-:Y:S01]  /*06b0*/  FADD R29, R0.reuse, R17 ;  /* 0x00000011001d7221 */ /* 0x040fe20000000000 */
[C---:B------:R-:W-:Y:S01]  /*06c0*/  FSETP.GT.AND P4, PT, R0.reuse, -R18, PT ;  /* 0x800000120000720b */ /* 0x040fe20003f84000 */
[----:B------:R-:W-:Y:S01]  /*06d0*/  @!P1 FMUL R33, R33, 0.0099999997764825820923 ;  /* 0x3c23d70a21219820 */ /* 0x000fe20000400000 */
[----:B------:R-:W-:Y:S01]  /*06e0*/  FSETP.GT.AND P6, PT, R0, -R19, PT ;  /* 0x800000130000720b */ /* 0x000fe20003fc4000 */
[----:B------:R-:W-:Y:S01]  /*06f0*/  @!P2 FMUL R29, R29, 0.0099999997764825820923 ;  /* 0x3c23d70a1d1da820 */ /* 0x000fe20000400000 */
[----:B------:R-:W-:Y:S02]  /*0700*/  SEL R16, RZ, 0x1, !P5 ;  /* 0x00000001ff107807 */ /* 0x000fe40006800000 */
[----:B------:R-:W-:Y:S02]  /*0710*/  SEL R15, RZ, 0x1, !P0 ;  /* 0x00000001ff0f7807 */ /* 0x000fe40004000000 */
[----:B------:R-:W-:-:S02]  /*0720*/  SGXT R14, R14, 0x1 ;  /* 0x000000010e0e781a */ /* 0x000fc40000000200 */
[----:B------:R-:W-:Y:S02]  /*0730*/  PRMT R12, R13, 0x3340, R12 ;  /* 0x000033400d0c7816 */ /* 0x000fe4000000000c */
[----:B------:R-:W-:Y:S02]  /*0740*/  SEL R34, RZ, 0x1, !P4 ;  /* 0x00000001ff227807 */ /* 0x000fe40006000000 */
[----:B------:R-:W-:Y:S02]  /*0750*/  SEL R13, RZ, 0x1, !P6 ;  /* 0x00000001ff0d7807 */ /* 0x000fe40007000000 */
[----:B------:R-:W-:Y:S02]  /*0760*/  PRMT R16, R15, 0x3340, R16 ;  /* 0x000033400f107816 */ /* 0x000fe40000000010 */
[C---:B------:R-:W-:Y:S02]  /*0770*/  FSETP.GT.AND P1, PT, R0.reuse, -R5, PT ;  /* 0x800000050000720b */ /* 0x040fe40003f24000 */
[----:B------:R-:W-:-:S02]  /*0780*/  FSETP.GT.AND P2, PT, R0, -R4, PT ;  /* 0x800000040000720b */ /* 0x000fc40003f44000 */
[----:B------:R-:W-:Y:S02]  /*0790*/  LEA.HI R15, R14, R3, RZ, 0x3 ;  /* 0x000000030e0f7211 */ /* 0x000fe400078f18ff */
[----:B------:R-:W-:Y:S02]  /*07a0*/  PRMT R13, R34, 0x3340, R13 ;  /* 0x00003340220d7816 */ /* 0x000fe4000000000d */
[----:B------:R-:W-:Y:S02]  /*07b0*/  SEL R17, RZ, 0x1, !P1 ;  /* 0x00000001ff117807 */ /* 0x000fe40004800000 */
[----:B------:R-:W-:Y:S02]  /*07c0*/  SEL R34, RZ, 0x1, !P2 ;  /* 0x00000001ff227807 */ /* 0x000fe40005000000 */
[C---:B------:R-:W-:Y:S01]  /*07d0*/  LOP3.LUT R22, R15.reuse, 0x7fffffc8, RZ, 0xc0, !PT ;  /* 0x7fffffc80f167812 */ /* 0x040fe200078ec0ff */
[----:B------:R-:W-:Y:S01]  /*07e0*/  IMAD.SHL.U32 R15, R15, 0x4, RZ ;  /* 0x000000040f0f7824 */ /* 0x000fe200078e00ff */
[----:B------:R-:W-:-:S02]  /*07f0*/  PRMT R17, R34, 0x3340, R17 ;  /* 0x0000334022117816 */ /* 0x000fc40000000011 */
[----:B------:R-:W-:Y:S01]  /*0800*/  PRMT R10, R10, 0x5410, R13 ;  /* 0x000054100a0a7816 */ /* 0x000fe2000000000d */
[----:B------:R-:W-:Y:S01]  /*0810*/  IMAD.IADD R34, R3, 0x1, -R22 ;  /* 0x0000000103227824 */ /* 0x000fe200078e0a16 */
[----:B------:R-:W-:Y:S01]  /*0820*/  LOP3.LUT R22, R35, 0xc00, RZ, 0xc0, !PT ;  /* 0x00000c0023167812 */ /* 0x000fe200078ec0ff */
[----:B------:R-:W-:Y:S02]  /*0830*/  FADD R13, R0, R4 ;  /* 0x00000004000d7221 */ /* 0x000fe40000000000 */
[----:B------:R-:W-:Y:S01]  /*0840*/  IMAD R23, R34, 0x2, R23 ;  /* 0x0000000222177824 */ /* 0x000fe200078e0217 */
[C---:B------:R-:W-:Y:S01]  /*0850*/  LOP3.LUT R21, R22.reuse, R21, RZ, 0xfc, !PT ;  /* 0x0000001516157212 */ /* 0x040fe200078efcff */
[----:B------:R-:W-:Y:S01]  /*0860*/  @!P2 FMUL R13, R13, 0.0099999997764825820923 ;  /* 0x3c23d70a0d0da820 */ /* 0x000fe20000400000 */
[C---:B------:R-:W-:Y:S02]  /*0870*/  LEA.HI R34, R22.reuse, UR4, RZ, 0x1d ;  /* 0x0000000416227c11 */ /* 0x040fe4000f8fe8ff */
[----:B------:R-:W-:-:S03]  /*0880*/  LOP3.LUT R36, R22, 0x80, RZ, 0xfc, !PT ;  /* 0x0000008016247812 */ /* 0x000fc600078efcff */
[C---:B------:R-:W-:Y:S01]  /*0890*/  IMAD R35, R21.reuse, 0x4, R34 ;  /* 0x0000000415237824 */ /* 0x040fe200078e0222 */
[----:B------:R-:W-:Y:S02]  /*08a0*/  LOP3.LUT R34, R22, 0x40, RZ, 0xfc, !PT ;  /* 0x0000004016227812 */ /* 0x000fe400078efcff */
[----:B------:R-:W-:Y:S02]  /*08b0*/  LEA.HI R36, R36, UR4, RZ, 0x1d ;  /* 0x0000000424247c11 */ /* 0x000fe4000f8fe8ff */
[----:B------:R0:W-:Y:S01]  /*08c0*/  STS [R35], R8 ;  /* 0x0000000823007388 */ /* 0x0001e20000000800 */
[----:B------:R-:W-:Y:S02]  /*08d0*/  LEA.HI R34, R34, UR4, RZ, 0x1d ;  /* 0x0000000422227c11 */ /* 0x000fe4000f8fe8ff */
[C---:B------:R-:W-:Y:S01]  /*08e0*/  IMAD R37, R21.reuse, 0x4, R36 ;  /* 0x0000000415257824 */ /* 0x040fe200078e0224 */
[----:B------:R-:W-:Y:S02]  /*08f0*/  LOP3.LUT R36, R22, 0xc0, RZ, 0xfc, !PT ;  /* 0x000000c016247812 */ /* 0x000fe400078efcff */
[----:B------:R-:W-:-:S02]  /*0900*/  IMAD R34, R21, 0x4, R34 ;  /* 0x0000000415227824 */ /* 0x000fc400078e0222 */
[----:B------:R-:W-:Y:S02]  /*0910*/  LEA.HI R36, R36, UR4, RZ, 0x1d ;  /* 0x0000000424247c11 */ /* 0x000fe4000f8fe8ff */
[----:B0-----:R-:W-:Y:S01]  /*0920*/  LOP3.LUT R8, R22, 0x100, RZ, 0xfc, !PT ;  /* 0x0000010016087812 */ /* 0x001fe200078efcff */
[----:B------:R0:W-:Y:S02]  /*0930*/  STS [R34+0x100], R9 ;  /* 0x0001000922007388 */ /* 0x0001e40000000800 */
[C---:B------:R-:W-:Y:S01]  /*0940*/  IMAD R36, R21.reuse, 0x4, R36 ;  /* 0x0000000415247824 */ /* 0x040fe200078e0224 */
[----:B------:R-:W-:Y:S01]  /*0950*/  LEA.HI R8, R8, UR4, RZ, 0x1d ;  /* 0x0000000408087c11 */ /* 0x000fe2000f8fe8ff */
[----:B------:R1:W-:Y:S04]  /*0960*/  STS [R37+0x200], R24 ;  /* 0x0002001825007388 */ /* 0x0003e80000000800 */
[----:B------:R-:W-:Y:S01]  /*0970*/  IMAD R35, R21, 0x4, R8 ;  /* 0x0000000415237824 */ /* 0x000fe200078e0208 */
[C---:B------:R-:W-:Y:S01]  /*0980*/  LOP3.LUT R8, R22.reuse, 0x140, RZ, 0xfc, !PT ;  /* 0x0000014016087812 */ /* 0x040fe200078efcff */
[----:B------:R2:W-:Y:S01]  /*0990*/  STS [R36+0x300], R27 ;  /* 0x0003001b24007388 */ /* 0x0005e20000000800 */
[----:B0-----:R-:W-:-:S02]  /*09a0*/  LOP3.LUT R9, R22, 0x180, RZ, 0xfc, !PT ;  /* 0x0000018016097812 */ /* 0x001fc400078efcff */
[----:B------:R-:W-:Y:S01]  /*09b0*/  LOP3.LUT R34, R22, 0x1c0, RZ, 0xfc, !PT ;  /* 0x000001c016227812 */ /* 0x000fe200078efcff */
[----:B------:R0:W-:Y:S01]  /*09c0*/  STS [R35+0x400], R28 ;  /* 0x0004001c23007388 */ /* 0x0001e20000000800 */
[----:B------:R-:W-:Y:S02]  /*09d0*/  LEA.HI R8, R8, UR4, RZ, 0x1d ;  /* 0x0000000408087c11 */ /* 0x000fe4000f8fe8ff */
[----:B-1----:R-:W-:Y:S02]  /*09e0*/  LOP3.LUT R37, R22, 0x200, RZ, 0xfc, !PT ;  /* 0x0000020016257812 */ /* 0x002fe400078efcff */
[----:B------:R-:W-:Y:S01]  /*09f0*/  LEA.HI R24, R9, UR4, RZ, 0x1d ;  /* 0x0000000409187c11 */ /* 0x000fe2000f8fe8ff */
[----:B------:R-:W-:Y:S01]  /*0a00*/  IMAD R9, R21, 0x4, R8 ;  /* 0x0000000415097824 */ /* 0x000fe200078e0208 */
[----:B------:R-:W-:Y:S02]  /*0a10*/  LEA.HI R34, R34, UR4, RZ, 0x1d ;  /* 0x0000000422227c11 */ /* 0x000fe4000f8fe8ff */
[----:B------:R-:W-:Y:S01]  /*0a20*/  LEA.HI R37, R37, UR4, RZ, 0x1d ;  /* 0x0000000425257c11 */ /* 0x000fe2000f8fe8ff */
[C---:B------:R-:W-:Y:S01]  /*0a30*/  IMAD R8, R21.reuse, 0x4, R24 ;  /* 0x0000000415087824 */ /* 0x040fe200078e0218 */
[----:B------:R1:W-:Y:S01]  /*0a40*/  STS [R9+0x500], R30 ;  /* 0x0005001e09007388 */ /* 0x0003e20000000800 */
[----:B--2---:R-:W-:-:S02]  /*0a50*/  IMAD R27, R21, 0x4, R34 ;  /* 0x00000004151b7824 */ /* 0x004fc400078e0222 */
[C---:B------:R-:W-:Y:S01]  /*0a60*/  FADD R34, R0.reuse, R18 ;  /* 0x0000001200227221 */ /* 0x040fe20000000000 */
[----:B0-----:R-:W-:Y:S01]  /*0a70*/  IMAD R28, R21, 0x4, R37 ;  /* 0x00000004151c7824 */ /* 0x001fe200078e0225 */
[----:B------:R0:W-:Y:S01]  /*0a80*/  STS [R8+0x600], R31 ;  /* 0x0006001f08007388 */ /* 0x0001e20000000800 */
[----:B------:R-:W-:Y:S01]  /*0a90*/  FADD R35, R0, R19 ;  /* 0x0000001300237221 */ /* 0x000fe20000000000 */
[----:B------:R-:W-:Y:S01]  /*0aa0*/  LOP3.LUT R36, R22, 0x2c0, RZ, 0xfc, !PT ;  /* 0x000002c016247812 */ /* 0x000fe200078efcff */
[----:B------:R-:W-:Y:S01]  /*0ab0*/  @!P4 FMUL R34, R34, 0.0099999997764825820923 ;  /* 0x3c23d70a2222c820 */ /* 0x000fe20000400000 */
[----:B------:R2:W-:Y:S01]  /*0ac0*/  STS [R27+0x700], R32 ;  /* 0x000700201b007388 */ /* 0x0005e20000000800 */
[C---:B------:R-:W-:Y:S01]  /*0ad0*/  LOP3.LUT R18, R22.reuse, 0x240, RZ, 0xfc, !PT ;  /* 0x0000024016127812 */ /* 0x040fe200078efcff */
[----:B------:R-:W-:Y:S01]  /*0ae0*/  @!P6 FMUL R35, R35, 0.0099999997764825820923 ;  /* 0x3c23d70a2323e820 */ /* 0x000fe20000400000 */
[C---:B-1----:R-:W-:Y:S01]  /*0af0*/  LOP3.LUT R30, R22.reuse, 0x340, RZ, 0xfc, !PT ;  /* 0x00000340161e7812 */ /* 0x042fe200078efcff */
[----:B------:R-:W1:Y:S01]  /*0b00*/  S2R R24, SR_TID.X ;  /* 0x0000000000187919 */ /* 0x000e620000002100 */
[----:B------:R-:W-:-:S02]  /*0b10*/  LOP3.LUT R19, R22, 0x280, RZ, 0xfc, !PT ;  /* 0x0000028016137812 */ /* 0x000fc400078efcff */
[C---:B------:R-:W-:Y:S01]  /*0b20*/  LOP3.LUT R9, R22.reuse, 0x300, RZ, 0xfc, !PT ;  /* 0x0000030016097812 */ /* 0x040fe200078efcff */
[----:B------:R3:W-:Y:S01]  /*0b30*/  STS [R28+0x800], R33 ;  /* 0x000800211c007388 */ /* 0x0007e20000000800 */
[C---:B0-----:R-:W-:Y:S02]  /*0b40*/  LOP3.LUT R31, R22.reuse, 0x380, RZ, 0xfc, !PT ;  /* 0x00000380161f7812 */ /* 0x041fe400078efcff */
[----:B--2---:R-:W-:Y:S02]  /*0b50*/  LOP3.LUT R27, R22, 0x3c0, RZ, 0xfc, !PT ;  /* 0x000003c0161b7812 */ /* 0x004fe400078efcff */
[----:B------:R-:W-:Y:S02]  /*0b60*/  LEA.HI R32, R36, UR4, RZ, 0x1d ;  /* 0x0000000424207c11 */ /* 0x000fe4000f8fe8ff */
[----:B------:R-:W-:Y:S02]  /*0b70*/  LEA.HI R18, R18, UR4, RZ, 0x1d ;  /* 0x0000000412127c11 */ /* 0x000fe4000f8fe8ff */
[----:B------:R-:W-:Y:S01]  /*0b80*/  LEA.HI R8, R19, UR4, RZ, 0x1d ;  /* 0x0000000413087c11 */ /* 0x000fe2000f8fe8ff */
[C---:B------:R-:W-:Y:S01]  /*0b90*/  IMAD R32, R21.reuse, 0x4, R32 ;  /* 0x0000000415207824 */ /* 0x040fe200078e0220 */
[----:B---3--:R-:W-:Y:S01]  /*0ba0*/  LEA.HI R28, R30, UR4, RZ, 0x1d ;  /* 0x000000041e1c7c11 */ /* 0x008fe2000f8fe8ff */
[----:B------:R-:W-:Y:S01]  /*0bb0*/  IMAD R30, R21, 0x4, R18 ;  /* 0x00000004151e7824 */ /* 0x000fe200078e0212 */
[----:B------:R-:W-:-:S02]  /*0bc0*/  LEA.HI R22, R9, UR4, RZ, 0x1d ;  /* 0x0000000409167c11 */ /* 0x000fc4000f8fe8ff */
[----:B------:R-:W-:Y:S01]  /*0bd0*/  LEA.HI R36, R31, UR4, RZ, 0x1d ;  /* 0x000000041f247c11 */ /* 0x000fe2000f8fe8ff */
[----:B------:R-:W-:Y:S01]  /*0be0*/  IMAD R31, R21, 0x4, R8 ;  /* 0x00000004151f7824 */ /* 0x000fe200078e0208 */
[----:B------:R-:W-:Y:S01]  /*0bf0*/  LEA.HI R9, R27, UR4, RZ, 0x1d ;  /* 0x000000041b097c11 */ /* 0x000fe2000f8fe8ff */
[C---:B------:R-:W-:Y:S01]  /*0c00*/  IMAD R27, R21.reuse, 0x4, R28 ;  /* 0x00000004151b7824 */ /* 0x040fe200078e021c */
[----:B------:R-:W-:Y:S01]  /*0c10*/  IADD3 R18, P4, R20, UR8, RZ ;  /* 0x0000000814127c10 */ /* 0x000fe2000ff9e0ff */
[C---:B------:R-:W-:Y:S01]  /*0c20*/  IMAD R22, R21.reuse, 0x4, R22 ;  /* 0x0000000415167824 */ /* 0x040fe200078e0216 */
[----:B------:R-:W-:Y:S01]  /*0c30*/  STS [R30+0x900], R29 ;  /* 0x0009001d1e007388 */ /* 0x000fe20000000800 */
[----:B------:R-:W-:Y:S01]  /*0c40*/  IMAD R28, R21, 0x4, R36 ;  /* 0x00000004151c7824 */ /* 0x000fe200078e0224 */
[----:B------:R-:W-:Y:S01]  /*0c50*/  PRMT R8, R25, 0x5410, R26 ;  /* 0x0000541019087816 */ /* 0x000fe2000000001a */
[----:B------:R-:W-:Y:S01]  /*0c60*/  IMAD R21, R21, 0x4, R9 ;  /* 0x0000000415157824 */ /* 0x000fe200078e0209 */
[----:B------:R-:W-:Y:S01]  /*0c70*/  PRMT R9, R11, 0x5410, R12 ;  /* 0x000054100b097816 */ /* 0x000fe2000000000c */
[C---:B------:R-:W-:Y:S01]  /*0c80*/  FADD R12, R0.reuse, R7 ;  /* 0x00000007000c7221 */ /* 0x040fe20000000000 */
[C---:B------:R-:W-:Y:S01]  /*0c90*/  FADD R7, R0.reuse, R6 ;  /* 0x0000000600077221 */ /* 0x040fe20000000000 */
[----:B------:R-:W-:Y:S01]  /*0ca0*/  FADD R6, R0, R5 ;  /* 0x0000000500067221 */ /* 0x000fe20000000000 */
[----:B------:R-:W-:Y:S01]  /*0cb0*/  STS [R31+0xa00], R34 ;  /* 0x000a00221f007388 */ /* 0x000fe20000000800 */
[----:B------:R-:W-:Y:S01]  /*0cc0*/  LEA.HI.X.SX32 R19, R20, UR9, 0x1, P4 ;  /* 0x0000000914137c11 */ /* 0x000fe2000a0f0eff */
[----:B------:R-:W-:Y:S01]  /*0cd0*/  @!P0 FMUL R7, R7, 0.0099999997764825820923 ;  /* 0x3c23d70a07078820 */ /* 0x000fe20000400000 */
[----:B------:R-:W-:Y:S01]  /*0ce0*/  @!P1 FMUL R6, R6, 0.0099999997764825820923 ;  /* 0x3c23d70a06069820 */ /* 0x000fe20000400000 */
[----:B------:R-:W-:Y:S01]  /*0cf0*/  PRMT R11, R17, 0x5410, R16 ;  /* 0x00005410110b7816 */ /* 0x000fe20000000010 */
[----:B------:R-:W-:Y:S01]  /*0d00*/  @!P5 FMUL R12, R12, 0.0099999997764825820923 ;  /* 0x3c23d70a0c0cd820 */ /* 0x000fe20000400000 */
[----:B------:R-:W-:Y:S01]  /*0d10*/  STS [R32+0xb00], R35 ;  /* 0x000b002320007388 */ /* 0x000fe20000000800 */
[----:B------:R-:W-:-:S02]  /*0d20*/  LOP3.LUT R0, R2, 0x1fe, RZ, 0xc0, !PT ;  /* 0x000001fe02007812 */ /* 0x000fc400078ec0ff */
[----:B-1----:R-:W-:Y:S01]  /*0d30*/  SHF.R.U32.HI R24, RZ, 0x2, R24 ;  /* 0x00000002ff187819 */ /* 0x002fe20000011618 */
[----:B------:R0:W-:Y:S01]  /*0d40*/  STS [R22+0xc00], R13 ;  /* 0x000c000d16007388 */ /* 0x0001e20000000800 */
[C---:B------:R-:W-:Y:S02]  /*0d50*/  LOP3.LUT R2, R0.reuse, 0x200, RZ, 0xfc, !PT ;  /* 0x0000020000027812 */ /* 0x040fe400078efcff */
[----:B------:R-:W-:Y:S01]  /*0d60*/  LOP3.LUT R16, R0, 0xe00, RZ, 0xfc, !PT ;  /* 0x00000e0000107812 */ /* 0x000fe200078efcff */
[----:B------:R1:W-:Y:S01]  /*0d70*/  STS [R27+0xd00], R6 ;  /* 0x000d00061b007388 */ /* 0x0003e20000000800 */
[----:B------:R-:W-:Y:S02]  /*0d80*/  SHF.R.U32.HI R4, RZ, 0x3, R2 ;  /* 0x00000003ff047819 */ /* 0x000fe40000011602 */
[----:B------:R-:W-:Y:S01]  /*0d90*/  LOP3.LUT R2, R24, 0x38, RZ, 0xc0, !PT ;  /* 0x0000003818027812 */ /* 0x000fe200078ec0ff */
[----:B------:R2:W-:Y:S01]  /*0da0*/  STS [R28+0xe00], R7 ;  /* 0x000e00071c007388 */ /* 0x0005e20000000800 */
[----:B------:R-:W-:-:S02]  /*0db0*/  ISETP.GE.AND P0, PT, R3, 0x40, PT ;  /* 0x000000400300780c */ /* 0x000fc40003f06270 */
[C---:B0-----:R-:W-:Y:S01]  /*0dc0*/  LOP3.LUT R13, R0.reuse, 0xc00, RZ, 0xfc, !PT ;  /* 0x00000c00000d7812 */ /* 0x041fe200078efcff */
[----:B------:R-:W-:Y:S01]  /*0dd0*/  @!P3 STG.E.128 desc[UR6][R18.64], R8 ;  /* 0x000000081200b986 */ /* 0x000fe2000c101d06 */
[C---:B------:R-:W-:Y:S02]  /*0de0*/  LOP3.LUT R29, R3.reuse, 0x18, RZ, 0xfc, !PT ;  /* 0x00000018031d7812 */ /* 0x040fe400078efcff */
[C---:B-1----:R-:W-:Y:S01]  /*0df0*/  LOP3.LUT R6, R0.reuse, 0x800, RZ, 0xfc, !PT ;  /* 0x0000080000067812 */ /* 0x042fe200078efcff */
[----:B------:R0:W-:Y:S01]  /*0e00*/  STS [R21+0xf00], R12 ;  /* 0x000f000c15007388 */ /* 0x0001e20000000800 */
[----:B------:R-:W-:Y:S02]  /*0e10*/  SHF.R.U32.HI R13, RZ, 0x3, R13 ;  /* 0x00000003ff0d7819 */ /* 0x000fe4000001160d */
[----:B--2---:R-:W-:Y:S02]  /*0e20*/  LOP3.LUT R7, R0, 0xa00, RZ, 0xfc, !PT ;  /* 0x00000a0000077812 */ /* 0x004fe400078efcff */
[----:B------:R-:W-:-:S02]  /*0e30*/  LOP3.LUT R31, R3, 0x20, RZ, 0xfc, !PT ;  /* 0x00000020031f7812 */ /* 0x000fc400078efcff */
[----:B------:R-:W-:Y:S01]  /*0e40*/  LOP3.LUT R33, R3, 0x28, RZ, 0xfc, !PT ;  /* 0x0000002803217812 */ /* 0x000fe200078efcff */
[----:B------:R-:W-:Y:S01]  /*0e50*/  BAR.SYNC.DEFER_BLOCKING 0x0 ;  /* 0x0000000000007b1d */ /* 0x000fe20000010000 */
[----:B------:R-:W-:Y:S02]  /*0e60*/  ISETP.GE.AND P2, PT, R31, 0x40, PT ;  /* 0x000000401f00780c */ /* 0x000fe40003f46270 */
[----:B0-----:R-:W-:Y:S02]  /*0e70*/  SHF.R.U32.HI R12, RZ, 0x3, R7 ;  /* 0x00000003ff0c7819 */ /* 0x001fe40000011607 */
[----:B------:R-:W-:Y:S01]  /*0e80*/  LOP3.LUT R7, R3, 0x8, RZ, 0xfc, !PT ;  /* 0x0000000803077812 */ /* 0x000fe200078efcff */
[----:B------:R-:W-:Y:S01]  /*0e90*/  VIADD R9, R2, UR4 ;  /* 0x0000000402097c36 */ /* 0x000fe20008000000 */
[----:B------:R-:W-:Y:S02]  /*0ea0*/  LOP3.LUT R8, R4, 0x78, RZ, 0xc0, !PT ;  /* 0x0000007804087812 */ /* 0x000fe400078ec0ff */
[C---:B------:R-:W-:Y:S01]  /*0eb0*/  LOP3.LUT R2, R0.reuse, 0x400, RZ, 0xfc, !PT ;  /* 0x0000040000027812 */ /* 0x040fe200078efcff */
[----:B------:R-:W-:Y:S01]  /*0ec0*/  IMAD R9, R0, 0x4, R9 ;  /* 0x0000000400097824 */ /* 0x000fe200078e0209 */
[----:B------:R-:W-:Y:S01]  /*0ed0*/  ISETP.GE.AND P1, PT, R7, 0x40, PT ;  /* 0x000000400700780c */ /* 0x000fe20003f26270 */
[----:B------:R-:W-:Y:S01]  /*0ee0*/  VIADD R11, R8, UR4 ;  /* 0x00000004080b7c36 */ /* 0x000fe20008000000 */
[C---:B------:R-:W-:Y:S01]  /*0ef0*/  LOP3.LUT R8, R0.reuse, 0x600, RZ, 0xfc, !PT ;  /* 0x0000060000087812 */ /* 0x040fe200078efcff */
[----:B------:R-:W0:Y:S01]  /*0f00*/  LDC.64 R4, c[0x0][0x228] ;  /* 0x00008a00ff047b82 */ /* 0x000e220000000a00 */
[----:B------:R-:W-:Y:S01]  /*0f10*/  SHF.R.U32.HI R2, RZ, 0x3, R2 ;  /* 0x00000003ff027819 */ /* 0x000fe20000011602 */
[----:B------:R-:W-:Y:S01]  /*0f20*/  IMAD R11, R0, 0x4, R11 ;  /* 0x00000004000b7824 */ /* 0x000fe200078e020b */
[----:B------:R-:W-:-:S02]  /*0f30*/  SHF.R.U32.HI R8, RZ, 0x3, R8 ;  /* 0x00000003ff087819 */ /* 0x000fc40000011608 */
[----:B------:R-:W-:Y:S02]  /*0f40*/  LEA.HI R7, R14, R7, RZ, 0x3 ;  /* 0x000000070e077211 */ /* 0x000fe400078f18ff */
[----:B------:R-:W-:Y:S02]  /*0f50*/  SHF.R.U32.HI R10, RZ, 0x3, R6 ;  /* 0x00000003ff0a7819 */ /* 0x000fe40000011606 */
[----:B------:R-:W-:Y:S01]  /*0f60*/  LOP3.LUT R6, R2, 0xb8, RZ, 0xc0, !PT ;  /* 0x000000b802067812 */ /* 0x000fe200078ec0ff */
[----:B------:R1:W2:Y:S01]  /*0f70*/  LDS.64 R20, [R9] ;  /* 0x0000000009147984 */ /* 0x0002a20000000a00 */
[----:B------:R-:W-:Y:S01]  /*0f80*/  LOP3.LUT R8, R8, 0xf8, RZ, 0xc0, !PT ;  /* 0x000000f808087812 */ /* 0x000fe200078ec0ff */
[----:B------:R-:W-:Y:S01]  /*0f90*/  IMAD.SHL.U32 R7, R7, 0x4, RZ ;  /* 0x0000000407077824 */ /* 0x000fe200078e00ff */
[----:B------:R-:W-:Y:S01]  /*0fa0*/  LOP3.LUT R10, R10, 0x138, RZ, 0xc0, !PT ;  /* 0x000001380a0a7812 */ /* 0x000fe200078ec0ff */
[----:B------:R3:W4:Y:S01]  /*0fb0*/  LDS.64 R18, [R11+0x800] ;  /* 0x000800000b127984 */ /* 0x0007220000000a00 */
[----:B------:R-:W-:-:S02]  /*0fc0*/  LOP3.LUT R12, R12, 0x178, RZ, 0xc0, !PT ;  /* 0x000001780c0c7812 */ /* 0x000fc400078ec0ff */
[----:B------:R-:W-:Y:S02]  /*0fd0*/  LOP3.LUT R2, R15, 0xffffff20, RZ, 0xc0, !PT ;  /* 0xffffff200f027812 */ /* 0x000fe400078ec0ff */
[----:B-1----:R-:W-:Y:S01]  /*0fe0*/  SHF.R.U32.HI R9, RZ, 0x3, R16 ;  /* 0x00000003ff097819 */ /* 0x002fe20000011610 */
[----:B------:R-:W-:Y:S01]  /*0ff0*/  VIADD R15, R12, UR4 ;  /* 0x000000040c0f7c36 */ /* 0x000fe20008000000 */
[----:B------:R-:W-:Y:S01]  /*1000*/  LOP3.LUT R16, R13, 0x1b8, RZ, 0xc0, !PT ;  /* 0x000001b80d107812 */ /* 0x000fe200078ec0ff */
[----:B---3--:R-:W-:Y:S01]  /*1010*/  VIADD R11, R8, UR4 ;  /* 0x00000004080b7c36 */ /* 0x008fe20008000000 */
[----:B------:R-:W-:Y:S01]  /*1020*/  LOP3.LUT R17, R9, 0x1f8, RZ, 0xc0, !PT ;  /* 0x000001f809117812 */ /* 0x000fe200078ec0ff */
[----:B------:R-:W-:Y:S01]  /*1030*/  VIADD R9, R6, UR4 ;  /* 0x0000000406097c36 */ /* 0x000fe20008000000 */
[----:B------:R-:W-:Y:S01]  /*1040*/  LOP3.LUT R6, R7, 0xffffff60, RZ, 0xc0, !PT ;  /* 0xffffff6007067812 */ /* 0x000fe200078ec0ff */
[----:B------:R-:W-:Y:S01]  /*1050*/  VIADD R13, R10, UR4 ;  /* 0x000000040a0d7c36 */ /* 0x000fe20008000000 */
[----:B------:R-:W-:Y:S01]  /*1060*/  LEA.HI R31, R14, R31, RZ, 0x3 ;  /* 0x0000001f0e1f7211 */ /* 0x000fe200078f18ff */
[----:B------:R-:W-:Y:S01]  /*1070*/  VIADD R7, R16, UR4 ;  /* 0x0000000410077c36 */ /* 0x000fe20008000000 */
[----:B------:R-:W-:Y:S01]  /*1080*/  ISETP.GE.AND P3, PT, R33, 0x40, PT ;  /* 0x000000402100780c */ /* 0x000fe20003f66270 */
[----:B------:R-:W-:Y:S01]  /*1090*/  VIADD R17, R17, UR4 ;  /* 0x0000000411117c36 */ /* 0x000fe20008000000 */
[----:B------:R-:W-:Y:S01]  /*10a0*/  LEA.HI R33, R14, R33, RZ, 0x3 ;  /* 0x000000210e217211 */ /* 0x000fe200078f18ff */
[----:B------:R-:W-:-:S02]  /*10b0*/  IMAD R16, R0, 0x4, R9 ;  /* 0x0000000400107824 */ /* 0x000fc400078e0209 */
[C---:B------:R-:W-:Y:S02]  /*10c0*/  IMAD R12, R0.reuse, 0x4, R11 ;  /* 0x00000004000c7824 */ /* 0x040fe400078e020b */
[C---:B------:R-:W-:Y:S02]  /*10d0*/  IMAD R10, R0.reuse, 0x4, R13 ;  /* 0x00000004000a7824 */ /* 0x040fe400078e020d */
[C---:B------:R-:W-:Y:S01]  /*10e0*/  IMAD R8, R0.reuse, 0x4, R15 ;  /* 0x0000000400087824 */ /* 0x040fe200078e020f */
[----:B------:R-:W-:Y:S01]  /*10f0*/  LOP3.LUT R15, R3, 0x10, RZ, 0xfc, !PT ;  /* 0x00000010030f7812 */ /* 0x000fe200078efcff */
[C---:B------:R-:W-:Y:S01]  /*1100*/  IMAD R7, R0.reuse, 0x4, R7 ;  /* 0x0000000400077824 */ /* 0x040fe200078e0207 */
[----:B------:R-:W-:Y:S01]  /*1110*/  LDS.64 R12, [R12+0x1800] ;  /* 0x001800000c0c7984 */ /* 0x000fe20000000a00 */
[----:B------:R-:W-:Y:S02]  /*1120*/  IMAD R0, R0, 0x4, R17 ;  /* 0x0000000400007824 */ /* 0x000fe400078e0211 */
[--C-:B------:R-:W-:Y:S01]  /*1130*/  IMAD.IADD R27, R6, 0x1, R23.reuse ;  /* 0x00000001061b7824 */ /* 0x100fe200078e0217 */
[----:B------:R-:W1:Y:S01]  /*1140*/  LDS.64 R16, [R16+0x1000] ;  /* 0x0010000010107984 */ /* 0x000e620000000a00 */
[----:B------:R-:W-:-:S02]  /*1150*/  IMAD.IADD R25, R2, 0x1, R23 ;  /* 0x0000000102197824 */ /* 0x000fc400078e0217 */
[--C-:B0-----:R-:W-:Y:S01]  /*1160*/  IMAD.WIDE R26, R27, 0x4, R4.reuse ;  /* 0x000000041b1a7825 */ /* 0x101fe200078e0204 */
[----:B------:R-:W0:Y:S03]  /*1170*/  LDS.64 R10, [R10+0x2000] ;  /* 0x002000000a0a7984 */ /* 0x000e260000000a00 */
[----:B------:R-:W-:Y:S01]  /*1180*/  IMAD.WIDE R24, R25, 0x4, R4 ;  /* 0x0000000419187825 */ /* 0x000fe200078e0204 */
[----:B------:R-:W3:Y:S03]  /*1190*/  LDS.64 R8, [R8+0x2800] ;  /* 0x0028000008087984 */ /* 0x000ee60000000a00 */
[----:B------:R-:W-:Y:S01]  /*11a0*/  IMAD.SHL.U32 R31, R31, 0x4, RZ ;  /* 0x000000041f1f7824 */ /* 0x000fe200078e00ff */
[----:B------:R-:W5:Y:S01]  /*11b0*/  LDS.64 R6, [R7+0x3000] ;  /* 0x0030000007067984 */ /* 0x000f620000000a00 */
[----:B------:R-:W-:-:S03]  /*11c0*/  IMAD.SHL.U32 R33, R33, 0x4, RZ ;  /* 0x0000000421217824 */ /* 0x000fc600078e00ff */
[----:B--2---:R2:W-:Y:S01]  /*11d0*/  @!P0 STG.E.64 desc[UR6][R24.64], R20 ;  /* 0x0000001418008986 */ /* 0x0045e2000c101b06 */
[----:B------:R-:W-:Y:S02]  /*11e0*/  ISETP.GE.AND P0, PT, R15, 0x40, PT ;  /* 0x000000400f00780c */ /* 0x000fe40003f06270 */
[C---:B------:R-:W-:Y:S01]  /*11f0*/  LEA.HI R15, R14.reuse, R15, RZ, 0x3 ;  /* 0x0000000f0e0f7211 */ /* 0x040fe200078f18ff */
[----:B----4-:R4:W-:Y:S01]  /*1200*/  @!P1 STG.E.64 desc[UR6][R26.64], R18 ;  /* 0x000000121a009986 */ /* 0x0109e2000c101b06 */
[----:B------:R-:W-:Y:S02]  /*1210*/  ISETP.GE.AND P1, PT, R29, 0x40, PT ;  /* 0x000000401d00780c */ /* 0x000fe40003f26270 */
[----:B------:R-:W-:Y:S01]  /*1220*/  LEA.HI R29, R14, R29, RZ, 0x3 ;  /* 0x0000001d0e1d7211 */ /* 0x000fe200078f18ff */
[----:B------:R-:W-:Y:S01]  /*1230*/  IMAD.SHL.U32 R15, R15, 0x4, RZ ;  /* 0x000000040f0f7824 */ /* 0x000fe200078e00ff */
[----:B------:R-:W-:-:S03]  /*1240*/  LOP3.LUT R22, R33, 0xffffffe0, RZ, 0xc0, !PT ;  /* 0xffffffe021167812 */ /* 0x000fc600078ec0ff */
[----:B------:R-:W-:Y:S01]  /*1250*/  IMAD.SHL.U32 R29, R29, 0x4, RZ ;  /* 0x000000041d1d7824 */ /* 0x000fe200078e00ff */
[----:B------:R-:W-:Y:S02]  /*1260*/  LOP3.LUT R2, R15, 0xffffff60, RZ, 0xc0, !PT ;  /* 0xffffff600f027812 */ /* 0x000fe400078ec0ff */
[C---:B--2---:R-:W-:Y:S02]  /*1270*/  LOP3.LUT R21, R3.reuse, 0x30, RZ, 0xfc, !PT ;  /* 0x0000003003157812 */ /* 0x044fe400078efcff */
[----:B------:R-:W-:Y:S01]  /*1280*/  LOP3.LUT R3, R3, 0x38, RZ, 0xfc, !PT ;  /* 0x0000003803037812 */ /* 0x000fe200078efcff */
[--C-:B----4-:R-:W-:Y:S01]  /*1290*/  IMAD.IADD R19, R2, 0x1, R23.reuse ;  /* 0x0000000102137824 */ /* 0x110fe200078e0217 */
[----:B------:R-:W-:Y:S01]  /*12a0*/  ISETP.GE.AND P4, PT, R21, 0x40, PT ;  /* 0x000000401500780c */ /* 0x000fe20003f86270 */
[----:B------:R-:W-:Y:S01]  /*12b0*/  IMAD.IADD R27, R22, 0x1, R23 ;  /* 0x00000001161b7824 */ /* 0x000fe200078e0217 */
[----:B------:R-:W-:Y:S02]  /*12c0*/  LEA.HI R21, R14, R21, RZ, 0x3 ;  /* 0x000000150e157211 */ /* 0x000fe400078f18ff */
[----:B------:R-:W-:Y:S01]  /*12d0*/  LOP3.LUT R18, R29, 0xffffffe0, RZ, 0xc0, !PT ;  /* 0xffffffe01d127812 */ /* 0x000fe200078ec0ff */
[----:B------:R-:W-:Y:S01]  /*12e0*/  IMAD.WIDE R26, R27, 0x4, R4 ;  /* 0x000000041b1a7825 */ /* 0x000fe200078e0204 */
[----:B------:R-:W-:-:S02]  /*12f0*/  LOP3.LUT R20, R31, 0xffffffa0, RZ, 0xc0, !PT ;  /* 0xffffffa01f147812 */ /* 0x000fc400078ec0ff */
[----:B------:R-:W-:Y:S01]  /*1300*/  ISETP.GE.AND P5, PT, R3, 0x40, PT ;  /* 0x000000400300780c */ /* 0x000fe20003fa6270 */
[----:B------:R-:W-:Y:S02]  /*1310*/  IMAD.SHL.U32 R21, R21, 0x4, RZ ;  /* 0x0000000415157824 */ /* 0x000fe400078e00ff */
[----:B------:R-:W-:-:S03]  /*1320*/  IMAD.IADD R25, R20, 0x1, R23 ;  /* 0x0000000114197824 */ /* 0x000fc600078e0217 */
[----:B------:R-:W-:Y:S01]  /*1330*/  LOP3.LUT R24, R21, 0xffffffe0, RZ, 0xc0, !PT ;  /* 0xffffffe015187812 */ /* 0x000fe200078ec0ff */
[----:B------:R-:W-:Y:S02]  /*1340*/  IMAD.IADD R21, R18, 0x1, R23 ;  /* 0x0000000112157824 */ /* 0x000fe400078e0217 */
[----:B------:R-:W-:-:S04]  /*1350*/  IMAD.WIDE R18, R19, 0x4, R4 ;  /* 0x0000000413127825 */ /* 0x000fc800078e0204 */
[----:B------:R-:W-:Y:S01]  /*1360*/  IMAD.IADD R29, R24, 0x1, R23 ;  /* 0x00000001181d7824 */ /* 0x000fe200078e0217 */
[----:B-1----:R1:W-:Y:S01]  /*1370*/  @!P0 STG.E.64 desc[UR6][R18.64], R16 ;  /* 0x0000001012008986 */ /* 0x0023e2000c101b06 */
[----:B------:R-:W-:-:S04]  /*1380*/  IMAD.WIDE R20, R21, 0x4, R4 ;  /* 0x0000000415147825 */ /* 0x000fc800078e0204 */
[--C-:B------:R-:W-:Y:S01]  /*1390*/  IMAD.WIDE R24, R25, 0x4, R4.reuse ;  /* 0x0000000419187825 */ /* 0x100fe200078e0204 */
[----:B------:R1:W-:Y:S03]  /*13a0*/  @!P1 STG.E.64 desc[UR6][R20.64], R12 ;  /* 0x0000000c14009986 */ /* 0x0003e6000c101b06 */
[----:B------:R-:W-:Y:S01]  /*13b0*/  IMAD.WIDE R28, R29, 0x4, R4 ;  /* 0x000000041d1c7825 */ /* 0x000fe200078e0204 */
[----:B0-----:R1:W-:Y:S04]  /*13c0*/  @!P2 STG.E.64 desc[UR6][R24.64], R10 ;  /* 0x0000000a1800a986 */ /* 0x0013e8000c101b06 */
[----:B---3--:R1:W-:Y:S04]  /*13d0*/  @!P3 STG.E.64 desc[UR6][R26.64], R8 ;  /* 0x000000081a00b986 */ /* 0x0083e8000c101b06 */
[----:B-----5:R1:W-:Y:S01]  /*13e0*/  @!P4 STG.E.64 desc[UR6][R28.64], R6 ;  /* 0x000000061c00c986 */ /* 0x0203e2000c101b06 */
[----:B------:R-:W-:Y:S05]  /*13f0*/  @P5 EXIT ;  /* 0x000000000000594d */ /* 0x000fea0003800000 */
[----:B-1----:R-:W0:Y:S01]  /*1400*/  LDS.64 R6, [R0+0x3800] ;  /* 0x0038000000067984 */ /* 0x002e220000000a00 */
[----:B------:R-:W-:-:S05]  /*1410*/  LEA.HI R3, R14, R3, RZ, 0x3 ;  /* 0x000000030e037211 */ /* 0x000fca00078f18ff */
[----:B------:R-:W-:-:S05]  /*1420*/  IMAD.SHL.U32 R3, R3, 0x4, RZ ;  /* 0x0000000403037824 */ /* 0x000fca00078e00ff */
[----:B------:R-:W-:-:S05]  /*1430*/  LOP3.LUT R2, R3, 0xffffffe0, RZ, 0xc0, !PT ;  /* 0xffffffe003027812 */ /* 0x000fca00078ec0ff */
[----:B------:R-:W-:-:S04]  /*1440*/  IMAD.IADD R23, R2, 0x1, R23 ;  /* 0x0000000102177824 */ /* 0x000fc800078e0217 */
[----:B------:R-:W-:-:S05]  /*1450*/  IMAD.WIDE R4, R23, 0x4, R4 ;  /* 0x0000000417047825 */ /* 0x000fca00078e0204 */
[----:B0-----:R-:W-:Y:S01]  /*1460*/  STG.E.64 desc[UR6][R4.64], R6 ;  /* 0x0000000604007986 */ /* 0x001fe2000c101b06 */
[----:B------:R-:W-:Y:S05]  /*1470*/  EXIT ;  /* 0x000000000000794d */ /* 0x000fea0003800000 */
.L_x_0:
[----:B------:R-:W-:-:S00]  /*1480*/  BRA `(.L_x_0) ;  /* 0xfffffffc00fc7947 */ /* 0x000fc0000383ffff */
[----:B------:R-:W-:-:S00]  /*1490*/  NOP ;  /* 0x0000000000007918 */ /* 0x000fc00000000000 */
        /* <DEDUP_REMOVED lines=14> */
.L_x_1:


//--------------------- .nv.shared.triton_poi_fused_convolution_leaky_relu_pixel_shuffle_10 --------------------------
	.section	.nv.shared.triton_poi_fused_convolution_leaky_relu_pixel_shuffle_10,"aw",@nobits
	.sectionflags	@""
	.align	16
	.zero		1024


//--------------------- .nv.constant0.triton_poi_fused_convolution_leaky_relu_pixel_shuffle_10 --------------------------
	.section	.nv.constant0.triton_poi_fused_convolution_leaky_relu_pixel_shuffle_10,"a",@progbits
	.sectionflags	@""
	.align	4
.nv.constant0.triton_poi_fused_convolution_leaky_relu_pixel_shuffle_10:
	.zero		568
